	.headerflags	@"EF_CUDA_TEXMODE_UNIFIED EF_CUDA_64BIT_ADDRESS EF_CUDA_SM86 EF_CUDA_VIRTUAL_SM(EF_CUDA_SM86)"
	.elftype	@"ET_EXEC"


//--------------------- .nv.info                  --------------------------
	.section	.nv.info,"",@"SHT_CUDA_INFO"
	.align	4


	//----- nvinfo : EIATTR_REGCOUNT
	.align		4
        /*0000*/ 	.byte	0x04, 0x2f
        /*0002*/ 	.short	(.L_2 - .L_1)
	.align		4
.L_1:
        /*0004*/ 	.word	index@(triton_per_fused_add_mean_mul_pow_rsqrt_0)
        /*0008*/ 	.word	0x00000015


	//----- nvinfo : EIATTR_FRAME_SIZE
	.align		4
.L_2:
        /*000c*/ 	.byte	0x04, 0x11
        /*000e*/ 	.short	(.L_4 - .L_3)
	.align		4
.L_3:
        /*0010*/ 	.word	index@(triton_per_fused_add_mean_mul_pow_rsqrt_0)
        /*0014*/ 	.word	0x00000000


	//----- nvinfo : EIATTR_MIN_STACK_SIZE
	.align		4
.L_4:
        /*0018*/ 	.byte	0x04, 0x12
        /*001a*/ 	.short	(.L_6 - .L_5)
	.align		4
.L_5:
        /*001c*/ 	.word	index@(triton_per_fused_add_mean_mul_pow_rsqrt_0)
        /*0020*/ 	.word	0x00000000
.L_6:


//--------------------- .nv.info.triton_per_fused_add_mean_mul_pow_rsqrt_0 --------------------------
	.section	.nv.info.triton_per_fused_add_mean_mul_pow_rsqrt_0,"",@"SHT_CUDA_INFO"
	.sectionflags	@""
	.align	4


	//----- nvinfo : EIATTR_CUDA_API_VERSION
	.align		4
        /*0000*/ 	.byte	0x04, 0x37
        /*0002*/ 	.short	(.L_8 - .L_7)
.L_7:
        /*0004*/ 	.word	0x00000080


	//----- nvinfo : EIATTR_SW2861232_WAR
	.align		4
.L_8:
        /*0008*/ 	.byte	0x01, 0x35
	.zero		2


	//----- nvinfo : EIATTR_PARAM_CBANK
	.align		4
        /*000c*/ 	.byte	0x04, 0x0a
        /*000e*/ 	.short	(.L_10 - .L_9)
	.align		4
.L_9:
        /*0010*/ 	.word	index@(.nv.constant0.triton_per_fused_add_mean_mul_pow_rsqrt_0)
        /*0014*/ 	.short	0x0160
        /*0016*/ 	.short	0x0028


	//----- nvinfo : EIATTR_CBANK_PARAM_SIZE
	.align		4
.L_10:
        /*0018*/ 	.byte	0x03, 0x19
        /*001a*/ 	.short	0x0028


	//----- nvinfo : EIATTR_KPARAM_INFO
	.align		4
        /*001c*/ 	.byte	0x04, 0x17
        /*001e*/ 	.short	(.L_12 - .L_11)
.L_11:
        /*0020*/ 	.word	0x00000000
        /*0024*/ 	.short	0x0005
        /*0026*/ 	.short	0x0020
        /*0028*/ 	.byte	0x00, 0xf4, 0x21, 0x00


	//----- nvinfo : EIATTR_KPARAM_INFO
	.align		4
.L_12:
        /*002c*/ 	.byte	0x04, 0x17
        /*002e*/ 	.short	(.L_14 - .L_13)
.L_13:
        /*0030*/ 	.word	0x00000000
        /*0034*/ 	.short	0x0004
        /*0036*/ 	.short	0x001c
        /*0038*/ 	.byte	0x00, 0xf0, 0x11, 0x00


	//----- nvinfo : EIATTR_KPARAM_INFO
	.align		4
.L_14:
        /*003c*/ 	.byte	0x04, 0x17
        /*003e*/ 	.short	(.L_16 - .L_15)
.L_15:
        /*0040*/ 	.word	0x00000000
        /*0044*/ 	.short	0x0003
        /*0046*/ 	.short	0x0018
        /*0048*/ 	.byte	0x00, 0xf0, 0x11, 0x00


	//----- nvinfo : EIATTR_KPARAM_INFO
	.align		4
.L_16:
        /*004c*/ 	.byte	0x04, 0x17
        /*004e*/ 	.short	(.L_18 - .L_17)
.L_17:
        /*0050*/ 	.word	0x00000000
        /*0054*/ 	.short	0x0002
        /*0056*/ 	.short	0x0010
        /*0058*/ 	.byte	0x00, 0xf4, 0x21, 0x00


	//----- nvinfo : EIATTR_KPARAM_INFO
	.align		4
.L_18:
        /*005c*/ 	.byte	0x04, 0x17
        /*005e*/ 	.short	(.L_20 - .L_19)
.L_19:
        /*0060*/ 	.word	0x00000000
        /*0064*/ 	.short	0x0001
        /*0066*/ 	.short	0x0008
        /*0068*/ 	.byte	0x00, 0xf4, 0x21, 0x00


	//----- nvinfo : EIATTR_KPARAM_INFO
	.align		4
.L_20:
        /*006c*/ 	.byte	0x04, 0x17
        /*006e*/ 	.short	(.L_22 - .L_21)
.L_21:
        /*0070*/ 	.word	0x00000000
        /*0074*/ 	.short	0x0000
        /*0076*/ 	.short	0x0000
        /*0078*/ 	.byte	0x00, 0xf4, 0x21, 0x00


	//----- nvinfo : EIATTR_MAXREG_COUNT
	.align		4
.L_22:
        /*007c*/ 	.byte	0x03, 0x1b
        /*007e*/ 	.short	0x00ff


	//----- nvinfo : EIATTR_COOP_GROUP_MASK_REGIDS
	.align		4
        /*0080*/ 	.byte	0x04, 0x29
        /*0082*/ 	.short	(.L_24 - .L_23)


	//   ....[0]....
.L_23:
        /*0084*/ 	.word	0xffffffff


	//   ....[1]....
        /*0088*/ 	.word	0xffffffff


	//   ....[2]....
        /*008c*/ 	.word	0xffffffff


	//   ....[3]....
        /*0090*/ 	.word	0xffffffff


	//   ....[4]....
        /*0094*/ 	.word	0xffffffff


	//   ....[5]....
        /*0098*/ 	.word	0xffffffff


	//   ....[6]....
        /*009c*/ 	.word	0xffffffff


	//----- nvinfo : EIATTR_COOP_GROUP_INSTR_OFFSETS
	.align		4
.L_24:
        /*00a0*/ 	.byte	0x04, 0x28
        /*00a2*/ 	.short	(.L_26 - .L_25)


	//   ....[0]....
.L_25:
        /*00a4*/ 	.word	0x000001a0


	//   ....[1]....
        /*00a8*/ 	.word	0x000001c0


	//   ....[2]....
        /*00ac*/ 	.word	0x000001e0


	//   ....[3]....
        /*00b0*/ 	.word	0x00000200


	//   ....[4]....
        /*00b4*/ 	.word	0x00000220


	//   ....[5]....
        /*00b8*/ 	.word	0x00000290


	//   ....[6]....
        /*00bc*/ 	.word	0x000002c0


	//----- nvinfo : EIATTR_EXIT_INSTR_OFFSETS
	.align		4
.L_26:
        /*00c0*/ 	.byte	0x04, 0x1c
        /*00c2*/ 	.short	(.L_28 - .L_27)


	//   ....[0]....
.L_27:
        /*00c4*/ 	.word	0x000003e0


	//----- nvinfo : EIATTR_REQNTID
	.align		4
.L_28:
        /*00c8*/ 	.byte	0x04, 0x10
        /*00ca*/ 	.short	(.L_30 - .L_29)
.L_29:
        /*00cc*/ 	.word	0x00000080
        /*00d0*/ 	.word	0x00000001
        /*00d4*/ 	.word	0x00000001
.L_30:


//--------------------- .nv.callgraph             --------------------------
	.section	.nv.callgraph,"",@"SHT_CUDA_CALLGRAPH"
	.align	4
	.sectionentsize	8
	.align		4
        /*0000*/ 	.word	0x00000000
	.align		4
        /*0004*/ 	.word	0xffffffff
	.align		4
        /*0008*/ 	.word	0x00000000
	.align		4
        /*000c*/ 	.word	0xfffffffe
	.align		4
        /*0010*/ 	.word	0x00000000
	.align		4
        /*0014*/ 	.word	0xfffffffd
	.align		4
        /*0018*/ 	.word	0x00000000
	.align		4
        /*001c*/ 	.word	0xfffffffc


//--------------------- .nv.rel.action            --------------------------
	.section	.nv.rel.action,"",@"SHT_CUDA_RELOCINFO"
	.align	8
	.sectionentsize	8
        /*0000*/ 	.byte	0x73, 0x00, 0x00, 0x00, 0x00, 0x00, 0x00, 0x00, 0x00, 0x00, 0x00, 0x11, 0x25, 0x00, 0x05, 0x36


//--------------------- .nv.constant4             --------------------------
	.section	.nv.constant4,"a",@progbits
	.align	8
	.align		8
.nv.constant4:
        /*0000*/ 	.dword	_$_str


//--------------------- .nv.constant0.triton_per_fused_add_mean_mul_pow_rsqrt_0 --------------------------
	.section	.nv.constant0.triton_per_fused_add_mean_mul_pow_rsqrt_0,"a",@progbits
	.sectionflags	@""
	.align	4
.nv.constant0.triton_per_fused_add_mean_mul_pow_rsqrt_0:
	.zero		392


//--------------------- .text.triton_per_fused_add_mean_mul_pow_rsqrt_0 --------------------------
	.section	.text.triton_per_fused_add_mean_mul_pow_rsqrt_0,"ax",@progbits
	.sectionflags	@"SHF_BARRIERS=1"
	.sectioninfo	@"SHI_REGISTERS=21"
	.align	128
        .global         triton_per_fused_add_mean_mul_pow_rsqrt_0
        .type           triton_per_fused_add_mean_mul_pow_rsqrt_0,@function
        .size           triton_per_fused_add_mean_mul_pow_rsqrt_0,(.L_x_1 - triton_per_fused_add_mean_mul_pow_rsqrt_0)
        .other          triton_per_fused_add_mean_mul_pow_rsqrt_0,@"STO_CUDA_ENTRY STV_DEFAULT"
triton_per_fused_add_mean_mul_pow_rsqrt_0:
.text.triton_per_fused_add_mean_mul_pow_rsqrt_0:
[----:B------:R-:W-:Y:S02]  /*0000*/  MOV R1, c[0x0][0x28] ;  /* 0x00000a0000017a02 */ /* 0x000fe40000000f00 */
[----:B------:R-:W0:Y:S01]  /*0010*/  S2R R0, SR_TID.X ;  /* 0x0000000000007919 */ /* 0x000e220000002100 */
[----:B------:R-:W-:Y:S01]  /*0020*/  MOV R17, 0x4 ;  /* 0x0000000400117802 */ /* 0x000fe20000000f00 */
[----:B------:R-:W-:Y:S02]  /*0030*/  ULDC.64 UR4, c[0x0][0x118] ;  /* 0x0000460000047ab9 */ /* 0x000fe40000000a00 */
[----:B------:R-:W1:Y:S01]  /*0040*/  S2R R4, SR_CTAID.X ;  /* 0x0000000000047919 */ /* 0x000e620000002500 */
[----:B0-----:R-:W-:-:S04]  /*0050*/  SHF.L.U32 R2, R0, 0x2, RZ ;  /* 0x0000000200027819 */ /* 0x001fc800000006ff */
[----:B------:R-:W-:-:S04]  /*0060*/  LOP3.LUT R13, R2, 0x1fc, RZ, 0xc0, !PT ;  /* 0x000001fc020d7812 */ /* 0x000fc800078ec0ff */
[----:B-1----:R-:W-:-:S05]  /*0070*/  LEA R2, R4, R13, 0x9 ;  /* 0x0000000d04027211 */ /* 0x002fca00078e48ff */
[----:B------:R-:W-:-:S04]  /*0080*/  IMAD.WIDE R4, R2, R17, c[0x0][0x168] ;  /* 0x00005a0002047625 */ /* 0x000fc800078e0211 */
[----:B------:R-:W-:Y:S02]  /*0090*/  IMAD.WIDE R2, R2, R17, c[0x0][0x160] ;  /* 0x0000580002027625 */ /* 0x000fe400078e0211 */
[----:B------:R-:W2:Y:S04]  /*00a0*/  LDG.E.128 R4, [R4.64] ;  /* 0x0000000404047981 */ /* 0x000ea8000c1e1d00 */
[----:B------:R-:W2:Y:S01]  /*00b0*/  LDG.E.128 R8, [R2.64] ;  /* 0x0000000402087981 */ /* 0x000ea2000c1e1d00 */
[----:B------:R-:W-:Y:S02]  /*00c0*/  UMOV UR6, 0x0 ;  /* 0x0000000000067882 */ /* 0x000fe40000000000 */
[----:B------:R-:W-:Y:S01]  /*00d0*/  UMOV UR7, 0x14f00000 ;  /* 0x14f0000000077882 */ /* 0x000fe20000000000 */
[----:B------:R-:W-:-:S02]  /*00e0*/  LOP3.LUT P0, RZ, R0, 0x1f, RZ, 0xc0, !PT ;  /* 0x0000001f00ff7812 */ /* 0x000fc4000780c0ff */
[----:B------:R-:W-:Y:S01]  /*00f0*/  ISETP.GE.U32.AND P1, PT, R0, 0x4, PT ;  /* 0x000000040000780c */ /* 0x000fe20003f26070 */
[----:B--2---:R-:W-:Y:S01]  /*0100*/  FADD R9, R5, R9 ;  /* 0x0000000905097221 */ /* 0x004fe20000000000 */
[----:B------:R-:W-:Y:S01]  /*0110*/  FADD R8, R4, R8 ;  /* 0x0000000804087221 */ /* 0x000fe20000000000 */
[----:B------:R-:W-:Y:S01]  /*0120*/  FADD R10, R6, R10 ;  /* 0x0000000a060a7221 */ /* 0x000fe20000000000 */
[----:B------:R-:W-:Y:S01]  /*0130*/  FADD R11, R7, R11 ;  /* 0x0000000b070b7221 */ /* 0x000fe20000000000 */
[----:B------:R-:W-:Y:S01]  /*0140*/  FMUL R15, R9, R9 ;  /* 0x00000009090f7220 */ /* 0x000fe20000400000 */
[----:B------:R-:W-:-:S03]  /*0150*/  IMAD.WIDE.U32 R4, R13, R17, c[0x0][0x170] ;  /* 0x00005c000d047625 */ /* 0x000fc600078e0011 */
[----:B------:R-:W-:-:S04]  /*0160*/  FFMA R15, R8, R8, R15 ;  /* 0x00000008080f7223 */ /* 0x000fc8000000000f */
[----:B------:R-:W-:-:S04]  /*0170*/  FFMA R6, R10, R10, R15 ;  /* 0x0000000a0a067223 */ /* 0x000fc8000000000f */
[----:B------:R-:W-:Y:S02]  /*0180*/  FFMA R14, R11, R11, R6 ;  /* 0x0000000b0b0e7223 */ /* 0x000fe40000000006 */
[----:B------:R-:W2:Y:S04]  /*0190*/  LDG.E.EL.128 R4, desc[UR6][R4.64] ;  /* 0x0000000604047981 */ /* 0x000ea8200c2e1d00 */
[----:B------:R-:W0:Y:S02]  /*01a0*/  SHFL.BFLY PT, R15, R14, 0x10, 0x1f ;  /* 0x0e001f000e0f7f89 */ /* 0x000e2400000e0000 */
[----:B0-----:R-:W-:-:S05]  /*01b0*/  FADD R15, R14, R15 ;  /* 0x0000000f0e0f7221 */ /* 0x001fca0000000000 */
[----:B------:R-:W0:Y:S02]  /*01c0*/  SHFL.BFLY PT, R16, R15, 0x8, 0x1f ;  /* 0x0d001f000f107f89 */ /* 0x000e2400000e0000 */
[----:B0-----:R-:W-:-:S05]  /*01d0*/  FADD R16, R15, R16 ;  /* 0x000000100f107221 */ /* 0x001fca0000000000 */
[----:B------:R-:W0:Y:S02]  /*01e0*/  SHFL.BFLY PT, R13, R16, 0x4, 0x1f ;  /* 0x0c801f00100d7f89 */ /* 0x000e2400000e0000 */
[----:B0-----:R-:W-:-:S05]  /*01f0*/  FADD R13, R16, R13 ;  /* 0x0000000d100d7221 */ /* 0x001fca0000000000 */
[----:B------:R-:W0:Y:S02]  /*0200*/  SHFL.BFLY PT, R18, R13, 0x2, 0x1f ;  /* 0x0c401f000d127f89 */ /* 0x000e2400000e0000 */
[----:B0-----:R-:W-:-:S05]  /*0210*/  FADD R18, R13, R18 ;  /* 0x000000120d127221 */ /* 0x001fca0000000000 */
[----:B------:R-:W0:Y:S01]  /*0220*/  SHFL.BFLY PT, R17, R18, 0x1, 0x1f ;  /* 0x0c201f0012117f89 */ /* 0x000e2200000e0000 */
[----:B------:R-:W-:-:S04]  /*0230*/  SHF.R.U32.HI R14, RZ, 0x3, R0 ;  /* 0x00000003ff0e7819 */ /* 0x000fc80000011600 */
[----:B------:R-:W-:Y:S01]  /*0240*/  LOP3.LUT R14, R14, 0xc, RZ, 0xc0, !PT ;  /* 0x0000000c0e0e7812 */ /* 0x000fe200078ec0ff */
[----:B0-----:R-:W-:-:S05]  /*0250*/  FADD R17, R18, R17 ;  /* 0x0000001112117221 */ /* 0x001fca0000000000 */
[----:B------:R-:W-:Y:S04]  /*0260*/  @!P0 STS [R14], R17 ;  /* 0x000000110e008388 */ /* 0x000fe80000000800 */
[----:B------:R-:W-:Y:S06]  /*0270*/  BAR.SYNC.DEFER_BLOCKING 0x0 ;  /* 0x0000000000007b1d */ /* 0x000fec0000010000 */
[----:B------:R-:W0:Y:S04]  /*0280*/  @!P1 LDS R12, [R0.X4] ;  /* 0x00000000000c9984 */ /* 0x000e280000004800 */
[----:B0-----:R-:W0:Y:S01]  /*0290*/  SHFL.BFLY PT, R13, R12, 0x2, 0x1f ;  /* 0x0c401f000c0d7f89 */ /* 0x001e2200000e0000 */
[----:B------:R-:W-:Y:S01]  /*02a0*/  ISETP.NE.AND P0, PT, R0, RZ, PT ;  /* 0x000000ff0000720c */ /* 0x000fe20003f05270 */
[----:B0-----:R-:W-:-:S05]  /*02b0*/  FADD R13, R12, R13 ;  /* 0x0000000d0c0d7221 */ /* 0x001fca0000000000 */
[----:B------:R-:W0:Y:S02]  /*02c0*/  SHFL.BFLY PT, R16, R13, 0x1, 0x1f ;  /* 0x0c201f000d107f89 */ /* 0x000e2400000e0000 */
[----:B0-----:R-:W-:-:S05]  /*02d0*/  FADD R15, R13, R16 ;  /* 0x000000100d0f7221 */ /* 0x001fca0000000000 */
[----:B------:R-:W-:Y:S04]  /*02e0*/  @!P0 STS [R0.X4], R15 ;  /* 0x0000000f00008388 */ /* 0x000fe80000004800 */
[----:B------:R-:W-:Y:S06]  /*02f0*/  BAR.SYNC.DEFER_BLOCKING 0x0 ;  /* 0x0000000000007b1d */ /* 0x000fec0000010000 */
[----:B------:R-:W0:Y:S01]  /*0300*/  LDS R16, [RZ] ;  /* 0x00000000ff107984 */ /* 0x000e220000000800 */
[----:B------:R-:W-:Y:S01]  /*0310*/  MOV R17, 0x3b000000 ;  /* 0x3b00000000117802 */ /* 0x000fe20000000f00 */
[----:B0-----:R-:W-:-:S04]  /*0320*/  FADD R16, RZ, R16 ;  /* 0x00000010ff107221 */ /* 0x001fc80000000000 */
[----:B------:R-:W-:-:S06]  /*0330*/  FFMA R16, R16, R17, 9.9999999747524270788e-07 ;  /* 0x358637bd10107423 */ /* 0x000fcc0000000011 */
[----:B------:R-:W0:Y:S02]  /*0340*/  MUFU.RSQ R16, R16 ;  /* 0x0000001000107308 */ /* 0x000e240000001400 */
[-C--:B0-----:R-:W-:Y:S01]  /*0350*/  FMUL R17, R8, R16.reuse ;  /* 0x0000001008117220 */ /* 0x081fe20000400000 */
[-C--:B------:R-:W-:Y:S01]  /*0360*/  FMUL R8, R9, R16.reuse ;  /* 0x0000001009087220 */ /* 0x080fe20000400000 */
[-C--:B------:R-:W-:Y:S01]  /*0370*/  FMUL R9, R10, R16.reuse ;  /* 0x000000100a097220 */ /* 0x080fe20000400000 */
[----:B------:R-:W-:Y:S01]  /*0380*/  FMUL R10, R11, R16 ;  /* 0x000000100b0a7220 */ /* 0x000fe20000400000 */
[----:B--2---:R-:W-:Y:S01]  /*0390*/  FMUL R4, R4, R17 ;  /* 0x0000001104047220 */ /* 0x004fe20000400000 */
[----:B------:R-:W-:Y:S01]  /*03a0*/  FMUL R5, R5, R8 ;  /* 0x0000000805057220 */ /* 0x000fe20000400000 */
[----:B------:R-:W-:Y:S01]  /*03b0*/  FMUL R6, R6, R9 ;  /* 0x0000000906067220 */ /* 0x000fe20000400000 */
[----:B------:R-:W-:-:S05]  /*03c0*/  FMUL R7, R7, R10 ;  /* 0x0000000a07077220 */ /* 0x000fca0000400000 */
[----:B------:R-:W-:Y:S01]  /*03d0*/  STG.E.128 [R2.64], R4 ;  /* 0x0000000402007986 */ /* 0x000fe2000c101d04 */
[----:B------:R-:W-:Y:S05]  /*03e0*/  EXIT ;  /* 0x000000000000794d */ /* 0x000fea0003800000 */
.L_x_0:
[----:B------:R-:W-:-:S00]  /*03f0*/  BRA `(.L_x_0) ;  /* 0xfffffff000007947 */ /* 0x000fc0000383ffff */
[----:B------:R-:W-:-:S00]  /*0400*/  NOP ;  /* 0x0000000000007918 */ /* 0x000fc00000000000 */
[----:B------:R-:W-:-:S00]  /*0410*/  NOP ;  /* 0x0000000000007918 */ /* 0x000fc00000000000 */
[----:B------:R-:W-:-:S00]  /*0420*/  NOP ;  /* 0x0000000000007918 */ /* 0x000fc00000000000 */
[----:B------:R-:W-:-:S00]  /*0430*/  NOP ;  /* 0x0000000000007918 */ /* 0x000fc00000000000 */
[----:B------:R-:W-:-:S00]  /*0440*/  NOP ;  /* 0x0000000000007918 */ /* 0x000fc00000000000 */
[----:B------:R-:W-:-:S00]  /*0450*/  NOP ;  /* 0x0000000000007918 */ /* 0x000fc00000000000 */
[----:B------:R-:W-:-:S00]  /*0460*/  NOP ;  /* 0x0000000000007918 */ /* 0x000fc00000000000 */
[----:B------:R-:W-:-:S00]  /*0470*/  NOP ;  /* 0x0000000000007918 */ /* 0x000fc00000000000 */
.L_x_1:


//--------------------- .nv.global.init           --------------------------
	.section	.nv.global.init,"aw",@progbits
.nv.global.init:
	.type		_$_str,@object
	.size		_$_str,(.L_0 - _$_str)
_$_str:
        /*0000*/ 	.byte	0x5f, 0x5f, 0x43, 0x55, 0x44, 0x41, 0x5f, 0x46, 0x54, 0x5a, 0x00
.L_0:


//--------------------- .nv.shared.triton_per_fused_add_mean_mul_pow_rsqrt_0 --------------------------
	.section	.nv.shared.triton_per_fused_add_mean_mul_pow_rsqrt_0,"aw",@nobits
	.sectionflags	@""
	.align	16
